	.headerflags	@"EF_CUDA_TEXMODE_UNIFIED EF_CUDA_64BIT_ADDRESS EF_CUDA_ACCELERATORS EF_CUDA_SM90 EF_CUDA_VIRTUAL_SM(EF_CUDA_SM90)"
	.elftype	@"ET_EXEC"


//--------------------- .nv.info                  --------------------------
	.section	.nv.info,"",@"SHT_CUDA_INFO"
	.align	4


	//----- nvinfo : EIATTR_REGCOUNT
	.align		4
        /*0000*/ 	.byte	0x04, 0x2f
        /*0002*/ 	.short	(.L_1 - .L_0)
	.align		4
.L_0:
        /*0004*/ 	.word	index@(triton_poi_fused_convolution_4)
        /*0008*/ 	.word	0x0000000c


	//----- nvinfo : EIATTR_MIN_STACK_SIZE
	.align		4
.L_1:
        /*000c*/ 	.byte	0x04, 0x12
        /*000e*/ 	.short	(.L_3 - .L_2)
	.align		4
.L_2:
        /*0010*/ 	.word	index@(triton_poi_fused_convolution_4)
        /*0014*/ 	.word	0x00000000


	//----- nvinfo : EIATTR_FRAME_SIZE
	.align		4
.L_3:
        /*0018*/ 	.byte	0x04, 0x11
        /*001a*/ 	.short	(.L_5 - .L_4)
	.align		4
.L_4:
        /*001c*/ 	.word	index@(triton_poi_fused_convolution_4)
        /*0020*/ 	.word	0x00000000


	//----- nvinfo : EIATTR_MIN_STACK_SIZE
	.align		4
.L_5:
        /*0024*/ 	.byte	0x04, 0x12
        /*0026*/ 	.short	(.L_7 - .L_6)
	.align		4
.L_6:
        /*0028*/ 	.word	index@(triton_poi_fused_convolution_4)
        /*002c*/ 	.word	0x00000000
.L_7:


//--------------------- .nv.info.triton_poi_fused_convolution_4 --------------------------
	.section	.nv.info.triton_poi_fused_convolution_4,"",@"SHT_CUDA_INFO"
	.sectionflags	@""
	.align	4


	//----- nvinfo : EIATTR_CUDA_API_VERSION
	.align		4
        /*0000*/ 	.byte	0x04, 0x37
        /*0002*/ 	.short	(.L_9 - .L_8)
.L_8:
        /*0004*/ 	.word	0x0000007c


	//----- nvinfo : EIATTR_KPARAM_INFO
	.align		4
.L_9:
        /*0008*/ 	.byte	0x04, 0x17
        /*000a*/ 	.short	(.L_11 - .L_10)
.L_10:
        /*000c*/ 	.word	0x00000000
        /*0010*/ 	.short	0x0002
        /*0012*/ 	.short	0x0010
        /*0014*/ 	.byte	0x00, 0xf0, 0x11, 0x00


	//----- nvinfo : EIATTR_KPARAM_INFO
	.align		4
.L_11:
        /*0018*/ 	.byte	0x04, 0x17
        /*001a*/ 	.short	(.L_13 - .L_12)
.L_12:
        /*001c*/ 	.word	0x00000000
        /*0020*/ 	.short	0x0001
        /*0022*/ 	.short	0x0008
        /*0024*/ 	.byte	0x00, 0xf4, 0x21, 0x00


	//----- nvinfo : EIATTR_KPARAM_INFO
	.align		4
.L_13:
        /*0028*/ 	.byte	0x04, 0x17
        /*002a*/ 	.short	(.L_15 - .L_14)
.L_14:
        /*002c*/ 	.word	0x00000000
        /*0030*/ 	.short	0x0000
        /*0032*/ 	.short	0x0000
        /*0034*/ 	.byte	0x00, 0xf4, 0x21, 0x00


	//----- nvinfo : EIATTR_SPARSE_MMA_MASK
	.align		4
.L_15:
        /*0038*/ 	.byte	0x03, 0x50
        /*003a*/ 	.short	0x0000


	//----- nvinfo : EIATTR_MAXREG_COUNT
	.align		4
        /*003c*/ 	.byte	0x03, 0x1b
        /*003e*/ 	.short	0x00ff


	//----- nvinfo : EIATTR_EXIT_INSTR_OFFSETS
	.align		4
        /*0040*/ 	.byte	0x04, 0x1c
        /*0042*/ 	.short	(.L_17 - .L_16)


	//   ....[0]....
.L_16:
        /*0044*/ 	.word	0x00000180


	//   ....[1]....
        /*0048*/ 	.word	0x000001a0


	//----- nvinfo : EIATTR_REQNTID
	.align		4
.L_17:
        /*004c*/ 	.byte	0x04, 0x10
        /*004e*/ 	.short	(.L_19 - .L_18)
.L_18:
        /*0050*/ 	.word	0x00000080
        /*0054*/ 	.word	0x00000001
        /*0058*/ 	.word	0x00000001


	//----- nvinfo : EIATTR_CBANK_PARAM_SIZE
	.align		4
.L_19:
        /*005c*/ 	.byte	0x03, 0x19
        /*005e*/ 	.short	0x0014


	//----- nvinfo : EIATTR_PARAM_CBANK
	.align		4
        /*0060*/ 	.byte	0x04, 0x0a
        /*0062*/ 	.short	(.L_21 - .L_20)
	.align		4
.L_20:
        /*0064*/ 	.word	index@(.nv.constant0.triton_poi_fused_convolution_4)
        /*0068*/ 	.short	0x0210
        /*006a*/ 	.short	0x0014


	//----- nvinfo : EIATTR_SW_WAR
	.align		4
.L_21:
        /*006c*/ 	.byte	0x04, 0x36
        /*006e*/ 	.short	(.L_23 - .L_22)
.L_22:
        /*0070*/ 	.word	0x00000008
.L_23:


//--------------------- .nv.callgraph             --------------------------
	.section	.nv.callgraph,"",@"SHT_CUDA_CALLGRAPH"
	.align	4
	.sectionentsize	8
	.align		4
        /*0000*/ 	.word	0x00000000
	.align		4
        /*0004*/ 	.word	0xffffffff
	.align		4
        /*0008*/ 	.word	0x00000000
	.align		4
        /*000c*/ 	.word	0xfffffffe
	.align		4
        /*0010*/ 	.word	0x00000000
	.align		4
        /*0014*/ 	.word	0xfffffffd
	.align		4
        /*0018*/ 	.word	0x00000000
	.align		4
        /*001c*/ 	.word	0xfffffffc


//--------------------- .text.triton_poi_fused_convolution_4 --------------------------
	.section	.text.triton_poi_fused_convolution_4,"ax",@progbits
	.align	128
        .global         triton_poi_fused_convolution_4
        .type           triton_poi_fused_convolution_4,@function
        .size           triton_poi_fused_convolution_4,(.L_x_1 - triton_poi_fused_convolution_4)
        .other          triton_poi_fused_convolution_4,@"STO_CUDA_ENTRY STV_DEFAULT"
triton_poi_fused_convolution_4:
.text.triton_poi_fused_convolution_4:
[----:B------:R-:W0:Y:S02]  /*0000*/  LDC R1, c[0x0][0x28] ;  /* 0x00000a00ff017b82 */ /* 0x000e240000000800 */
[----:B------:R-:W1:Y:S01]  /*0010*/  S2R R0, SR_TID.X ;  /* 0x0000000000007919 */ /* 0x000e620000002100 */
[----:B------:R-:W2:Y:S01]  /*0020*/  LDC.64 R4, c[0x0][0x218] ;  /* 0x00008600ff047b82 */ /* 0x000ea20000000a00 */
[----:B------:R-:W-:Y:S01]  /*0030*/  ULDC.64 UR4, c[0x0][0x208] ;  /* 0x0000820000047ab9 */ /* 0x000fe20000000a00 */
[----:B------:R-:W3:Y:S06]  /*0040*/  S2R R7, SR_CTAID.X ;  /* 0x0000000000077919 */ /* 0x000eec0000002500 */
[----:B------:R-:W4:Y:S01]  /*0050*/  LDC.64 R2, c[0x0][0x210] ;  /* 0x00008400ff027b82 */ /* 0x000f220000000a00 */
[----:B-1----:R-:W-:Y:S01]  /*0060*/  IMAD.SHL.U32 R0, R0, 0x2, RZ ;  /* 0x0000000200007824 */ /* 0x002fe200078e00ff */
[----:B---3--:R-:W-:-:S04]  /*0070*/  SHF.R.S32.HI R6, RZ, 0x17, R7 ;  /* 0x00000017ff067819 */ /* 0x008fc80000011407 */
[----:B------:R-:W-:-:S05]  /*0080*/  LOP3.LUT R0, R0, 0xfe, RZ, 0xc0, !PT ;  /* 0x000000fe00007812 */ /* 0x000fca00078ec0ff */
[----:B------:R-:W-:Y:S01]  /*0090*/  IMAD R7, R7, 0x100, R0 ;  /* 0x0000010007077824 */ /* 0x000fe200078e0200 */
[----:B------:R-:W-:-:S03]  /*00a0*/  SGXT R0, R6, 0x1 ;  /* 0x000000010600781a */ /* 0x000fc60000000200 */
[C---:B----4-:R-:W-:Y:S01]  /*00b0*/  IMAD.WIDE R2, R7.reuse, 0x4, R2 ;  /* 0x0000000407027825 */ /* 0x050fe200078e0202 */
[----:B------:R-:W-:Y:S02]  /*00c0*/  LEA.HI R0, R0, R7, RZ, 0x4 ;  /* 0x0000000700007211 */ /* 0x000fe400078f20ff */
[----:B------:R-:W-:Y:S02]  /*00d0*/  ISETP.GE.AND P0, PT, R7, 0x100, PT ;  /* 0x000001000700780c */ /* 0x000fe40003f06270 */
[----:B------:R-:W-:Y:S02]  /*00e0*/  CS2R R6, SRZ ;  /* 0x0000000000067805 */ /* 0x000fe4000001ff00 */
[----:B------:R-:W-:Y:S01]  /*00f0*/  SHF.R.S32.HI R9, RZ, 0x4, R0 ;  /* 0x00000004ff097819 */ /* 0x000fe20000011400 */
[----:B------:R-:W-:-:S04]  /*0100*/  IMAD.MOV.U32 R0, RZ, RZ, RZ ;  /* 0x000000ffff007224 */ /* 0x000fc800078e00ff */
[----:B--2---:R-:W-:Y:S01]  /*0110*/  IMAD.WIDE R4, R9, 0x4, R4 ;  /* 0x0000000409047825 */ /* 0x004fe200078e0204 */
[----:B------:R-:W-:-:S03]  /*0120*/  HFMA2.MMA R9, -RZ, RZ, 0, 0 ;  /* 0x00000000ff097435 */ /* 0x000fc600000001ff */
[----:B------:R-:W2:Y:S04]  /*0130*/  @!P0 LDG.E.64 R6, desc[UR4][R2.64] ;  /* 0x0000000402068981 */ /* 0x000ea8000c1e1b00 */
[----:B------:R-:W2:Y:S04]  /*0140*/  @!P0 LDG.E.EL R0, desc[UR4][R4.64] ;  /* 0x0000000404008981 */ /* 0x000ea8000c2e1900 */
[----:B------:R-:W3:Y:S01]  /*0150*/  @!P0 LDG.E.EL R9, desc[UR4][R4.64] ;  /* 0x0000000404098981 */ /* 0x000ee2000c2e1900 */
[----:B--2---:R-:W-:Y:S01]  /*0160*/  FADD R7, R0, R7 ;  /* 0x0000000700077221 */ /* 0x004fe20000000000 */
[----:B---3--:R-:W-:Y:S01]  /*0170*/  FADD R6, R9, R6 ;  /* 0x0000000609067221 */ /* 0x008fe20000000000 */
[----:B------:R-:W-:Y:S06]  /*0180*/  @P0 EXIT ;  /* 0x000000000000094d */ /* 0x000fec0003800000 */
[----:B------:R-:W-:Y:S01]  /*0190*/  STG.E.64 desc[UR4][R2.64], R6 ;  /* 0x0000000602007986 */ /* 0x000fe2000c101b04 */
[----:B------:R-:W-:Y:S05]  /*01a0*/  EXIT ;  /* 0x000000000000794d */ /* 0x000fea0003800000 */
.L_x_0:
[----:B------:R-:W-:-:S00]  /*01b0*/  BRA `(.L_x_0) ;  /* 0xfffffffc00fc7947 */ /* 0x000fc0000383ffff */
[----:B------:R-:W-:-:S00]  /*01c0*/  NOP ;  /* 0x0000000000007918 */ /* 0x000fc00000000000 */
        /* <DEDUP_REMOVED lines=11> */
.L_x_1:


//--------------------- .nv.constant0.triton_poi_fused_convolution_4 --------------------------
	.section	.nv.constant0.triton_poi_fused_convolution_4,"a",@progbits
	.sectionflags	@""
	.align	4
.nv.constant0.triton_poi_fused_convolution_4:
	.zero		548
